//
// Generated by NVIDIA NVVM Compiler
//
// Compiler Build ID: CL-36424714
// Cuda compilation tools, release 13.0, V13.0.88
// Based on NVVM 20.0.0
//

.version 9.0
.target sm_100
.address_size 64

	// .globl	_Z18partial_dot_kernelPK6__halfS1_Pfi
.extern .shared .align 16 .b8 shared_mem[];

.visible .entry _Z18partial_dot_kernelPK6__halfS1_Pfi(
	.param .u64 .ptr .align 1 _Z18partial_dot_kernelPK6__halfS1_Pfi_param_0,
	.param .u64 .ptr .align 1 _Z18partial_dot_kernelPK6__halfS1_Pfi_param_1,
	.param .u64 .ptr .align 1 _Z18partial_dot_kernelPK6__halfS1_Pfi_param_2,
	.param .u32 _Z18partial_dot_kernelPK6__halfS1_Pfi_param_3
)
{
	.reg .pred 	%p<7>;
	.reg .b16 	%rs<3>;
	.reg .b32 	%r<17>;
	.reg .b32 	%f<13>;
	.reg .b64 	%rd<12>;

	ld.param.u64 	%rd1, [_Z18partial_dot_kernelPK6__halfS1_Pfi_param_0];
	ld.param.u64 	%rd2, [_Z18partial_dot_kernelPK6__halfS1_Pfi_param_1];
	ld.param.u64 	%rd3, [_Z18partial_dot_kernelPK6__halfS1_Pfi_param_2];
	ld.param.u32 	%r9, [_Z18partial_dot_kernelPK6__halfS1_Pfi_param_3];
	mov.u32 	%r1, %tid.x;
	mov.u32 	%r2, %ctaid.x;
	mov.u32 	%r16, %ntid.x;
	mul.lo.s32 	%r4, %r2, %r16;
	sub.s32 	%r10, %r9, %r4;
	min.u32 	%r11, %r16, %r10;
	setp.ge.u32 	%p1, %r1, %r11;
	mov.f32 	%f12, 0f00000000;
	@%p1 bra 	$L__BB0_3;
	add.s32 	%r5, %r1, %r4;
	setp.ge.s32 	%p2, %r5, %r9;
	@%p2 bra 	$L__BB0_3;
	cvta.to.global.u64 	%rd4, %rd1;
	mul.wide.s32 	%rd5, %r5, 2;
	add.s64 	%rd6, %rd4, %rd5;
	ld.global.u16 	%rs1, [%rd6];
	// begin inline asm
	{  cvt.f32.f16 %f5, %rs1;}

	// end inline asm
	cvta.to.global.u64 	%rd7, %rd2;
	add.s64 	%rd8, %rd7, %rd5;
	ld.global.u16 	%rs2, [%rd8];
	// begin inline asm
	{  cvt.f32.f16 %f6, %rs2;}

	// end inline asm
	fma.rn.f32 	%f12, %f5, %f6, 0f00000000;
$L__BB0_3:
	shl.b32 	%r12, %r1, 2;
	mov.u32 	%r13, shared_mem;
	add.s32 	%r6, %r13, %r12;
	st.shared.f32 	[%r6], %f12;
	bar.sync 	0;
	setp.lt.u32 	%p3, %r16, 2;
	@%p3 bra 	$L__BB0_7;
$L__BB0_4:
	shr.u32 	%r8, %r16, 1;
	setp.ge.u32 	%p4, %r1, %r8;
	@%p4 bra 	$L__BB0_6;
	shl.b32 	%r14, %r8, 2;
	add.s32 	%r15, %r6, %r14;
	ld.shared.f32 	%f7, [%r15];
	ld.shared.f32 	%f8, [%r6];
	add.f32 	%f9, %f7, %f8;
	st.shared.f32 	[%r6], %f9;
$L__BB0_6:
	bar.sync 	0;
	setp.gt.u32 	%p5, %r16, 3;
	mov.u32 	%r16, %r8;
	@%p5 bra 	$L__BB0_4;
$L__BB0_7:
	setp.ne.s32 	%p6, %r1, 0;
	@%p6 bra 	$L__BB0_9;
	ld.shared.f32 	%f10, [shared_mem];
	cvta.to.global.u64 	%rd9, %rd3;
	mul.wide.u32 	%rd10, %r2, 4;
	add.s64 	%rd11, %rd9, %rd10;
	st.global.f32 	[%rd11], %f10;
$L__BB0_9:
	ret;

}


// ===== COMPILED SASS (sm_100) =====

	.target	sm_100

	.elftype	@"ET_EXEC"


//--------------------- .note.nv.tkinfo           --------------------------
	.section	.note.nv.tkinfo,"",@"SHT_NOTE"
	.sectionflags	@"SHF_NOTE_NV_TKINFO"
	.tkinfo
        /*0018*/ 	.word	0x00000002
        /*0030*/ 	.string	""
        /*0030*/ 	.string	"ptxas"
        /*0030*/ 	.string	"Cuda compilation tools, release 13.0, V13.0.88"
        /*0030*/ 	.string	"Build cuda_13.0.r13.0/compiler.36424714_0"
        /*0030*/ 	.string	"-arch sm_100 -m 64 "



//--------------------- .note.nv.cuinfo           --------------------------
	.section	.note.nv.cuinfo,"",@"SHT_NOTE"
	.sectionflags	@"SHF_NOTE_NV_CUINFO"
        /*0018*/ 	.short	0x0002
        /*001a*/ 	.short	0x0064
        /*001c*/ 	.short	0x0082
	.zero		2


//--------------------- .nv.info                  --------------------------
	.section	.nv.info,"",@"SHT_CUDA_INFO"
	.align	4


	//----- nvinfo : EIATTR_REGCOUNT
	.align		4
        /*0000*/ 	.byte	0x04, 0x2f
        /*0002*/ 	.short	(.L_1 - .L_0)
	.align		4
.L_0:
        /*0004*/ 	.word	index@(_Z18partial_dot_kernelPK6__halfS1_Pfi)
        /*0008*/ 	.word	0x0000000d


	//----- nvinfo : EIATTR_FRAME_SIZE
	.align		4
.L_1:
        /*000c*/ 	.byte	0x04, 0x11
        /*000e*/ 	.short	(.L_3 - .L_2)
	.align		4
.L_2:
        /*0010*/ 	.word	index@(_Z18partial_dot_kernelPK6__halfS1_Pfi)
        /*0014*/ 	.word	0x00000000


	//----- nvinfo : EIATTR_MIN_STACK_SIZE
	.align		4
.L_3:
        /*0018*/ 	.byte	0x04, 0x12
        /*001a*/ 	.short	(.L_5 - .L_4)
	.align		4
.L_4:
        /*001c*/ 	.word	index@(_Z18partial_dot_kernelPK6__halfS1_Pfi)
        /*0020*/ 	.word	0x00000000
.L_5:


//--------------------- .nv.compat                --------------------------
	.section	.nv.compat,"",@"SHT_CUDA_COMPAT_INFO"
	.align	4
        /*0000*/ 	.byte	0x02, 0x09, 0x00, 0x00, 0x02, 0x02, 0x01, 0x00, 0x02, 0x05, 0x05, 0x00, 0x03, 0x07, 0x01, 0x01
        /*0010*/ 	.byte	0x02, 0x03, 0x00, 0x00, 0x02, 0x06, 0x01, 0x00, 0x04, 0x0b, 0x08, 0x00, 0x09, 0x00, 0x00, 0x00
        /*0020*/ 	.byte	0x00, 0x00, 0x00, 0x00


//--------------------- .nv.info._Z18partial_dot_kernelPK6__halfS1_Pfi --------------------------
	.section	.nv.info._Z18partial_dot_kernelPK6__halfS1_Pfi,"",@"SHT_CUDA_INFO"
	.sectionflags	@""
	.align	4


	//----- nvinfo : EIATTR_CUDA_API_VERSION
	.align		4
        /*0000*/ 	.byte	0x04, 0x37
        /*0002*/ 	.short	(.L_7 - .L_6)
.L_6:
        /*0004*/ 	.word	0x00000082


	//----- nvinfo : EIATTR_KPARAM_INFO
	.align		4
.L_7:
        /*0008*/ 	.byte	0x04, 0x17
        /*000a*/ 	.short	(.L_9 - .L_8)
.L_8:
        /*000c*/ 	.word	0x00000000
        /*0010*/ 	.short	0x0003
        /*0012*/ 	.short	0x0018
        /*0014*/ 	.byte	0x00, 0xf0, 0x11, 0x00


	//----- nvinfo : EIATTR_KPARAM_INFO
	.align		4
.L_9:
        /*0018*/ 	.byte	0x04, 0x17
        /*001a*/ 	.short	(.L_11 - .L_10)
.L_10:
        /*001c*/ 	.word	0x00000000
        /*0020*/ 	.short	0x0002
        /*0022*/ 	.short	0x0010
        /*0024*/ 	.byte	0x00, 0xf5, 0x21, 0x00


	//----- nvinfo : EIATTR_KPARAM_INFO
	.align		4
.L_11:
        /*0028*/ 	.byte	0x04, 0x17
        /*002a*/ 	.short	(.L_13 - .L_12)
.L_12:
        /*002c*/ 	.word	0x00000000
        /*0030*/ 	.short	0x0001
        /*0032*/ 	.short	0x0008
        /*0034*/ 	.byte	0x00, 0xf5, 0x21, 0x00


	//----- nvinfo : EIATTR_KPARAM_INFO
	.align		4
.L_13:
        /*0038*/ 	.byte	0x04, 0x17
        /*003a*/ 	.short	(.L_15 - .L_14)
.L_14:
        /*003c*/ 	.word	0x00000000
        /*0040*/ 	.short	0x0000
        /*0042*/ 	.short	0x0000
        /*0044*/ 	.byte	0x00, 0xf5, 0x21, 0x00


	//----- nvinfo : EIATTR_SPARSE_MMA_MASK
	.align		4
.L_15:
        /*0048*/ 	.byte	0x03, 0x50
        /*004a*/ 	.short	0x0000


	//----- nvinfo : EIATTR_MAXREG_COUNT
	.align		4
        /*004c*/ 	.byte	0x03, 0x1b
        /*004e*/ 	.short	0x00ff


	//----- nvinfo : EIATTR_NUM_BARRIERS
	.align		4
        /*0050*/ 	.byte	0x02, 0x4c
        /*0052*/ 	.byte	0x01
	.zero		1


	//----- nvinfo : EIATTR_MERCURY_ISA_VERSION
	.align		4
        /*0054*/ 	.byte	0x03, 0x5f
        /*0056*/ 	.short	0x0101


	//----- nvinfo : EIATTR_VRC_CTA_INIT_COUNT
	.align		4
        /*0058*/ 	.byte	0x02, 0x4a
	.zero		1
	.zero		1


	//----- nvinfo : EIATTR_EXIT_INSTR_OFFSETS
	.align		4
        /*005c*/ 	.byte	0x04, 0x1c
        /*005e*/ 	.short	(.L_17 - .L_16)


	//   ....[0]....
.L_16:
        /*0060*/ 	.word	0x000002f0


	//   ....[1]....
        /*0064*/ 	.word	0x00000370


	//----- nvinfo : EIATTR_CRS_STACK_SIZE
	.align		4
.L_17:
        /*0068*/ 	.byte	0x04, 0x1e
        /*006a*/ 	.short	(.L_19 - .L_18)
.L_18:
        /*006c*/ 	.word	0x00000000


	//----- nvinfo : EIATTR_CBANK_PARAM_SIZE
	.align		4
.L_19:
        /*0070*/ 	.byte	0x03, 0x19
        /*0072*/ 	.short	0x001c


	//----- nvinfo : EIATTR_PARAM_CBANK
	.align		4
        /*0074*/ 	.byte	0x04, 0x0a
        /*0076*/ 	.short	(.L_21 - .L_20)
	.align		4
.L_20:
        /*0078*/ 	.word	index@(.nv.constant0._Z18partial_dot_kernelPK6__halfS1_Pfi)
        /*007c*/ 	.short	0x0380
        /*007e*/ 	.short	0x001c


	//----- nvinfo : EIATTR_SW_WAR
	.align		4
.L_21:
        /*0080*/ 	.byte	0x04, 0x36
        /*0082*/ 	.short	(.L_23 - .L_22)
.L_22:
        /*0084*/ 	.word	0x00000008
.L_23:


//--------------------- .nv.callgraph             --------------------------
	.section	.nv.callgraph,"",@"SHT_CUDA_CALLGRAPH"
	.align	4
	.sectionentsize	8
	.align		4
        /*0000*/ 	.word	0x00000000
	.align		4
        /*0004*/ 	.word	0xffffffff
	.align		4
        /*0008*/ 	.word	0x00000000
	.align		4
        /*000c*/ 	.word	0xfffffffe
	.align		4
        /*0010*/ 	.word	0x00000000
	.align		4
        /*0014*/ 	.word	0xfffffffd
	.align		4
        /*0018*/ 	.word	0x00000000
	.align		4
        /*001c*/ 	.word	0xfffffffc


//--------------------- .text._Z18partial_dot_kernelPK6__halfS1_Pfi --------------------------
	.section	.text._Z18partial_dot_kernelPK6__halfS1_Pfi,"ax",@progbits
	.align	128
        .global         _Z18partial_dot_kernelPK6__halfS1_Pfi
        .type           _Z18partial_dot_kernelPK6__halfS1_Pfi,@function
        .size           _Z18partial_dot_kernelPK6__halfS1_Pfi,(.L_x_5 - _Z18partial_dot_kernelPK6__halfS1_Pfi)
        .other          _Z18partial_dot_kernelPK6__halfS1_Pfi,@"STO_CUDA_ENTRY STV_DEFAULT"
_Z18partial_dot_kernelPK6__halfS1_Pfi:
.text._Z18partial_dot_kernelPK6__halfS1_Pfi:
[----:B------:R-:W-:Y:S01]  /*0000*/  LDC R1, c[0x0][0x37c] ;  /* 0x0000df00ff017b82 */ /* 0x000fe20000000800 */
[----:B------:R-:W0:Y:S01]  /*0010*/  S2R R2, SR_CTAID.X ;  /* 0x0000000000027919 */ /* 0x000e220000002500 */
[----:B------:R-:W0:Y:S06]  /*0020*/  LDCU UR4, c[0x0][0x360] ;  /* 0x00006c00ff0477ac */ /* 0x000e2c0008000800 */
[----:B------:R-:W1:Y:S01]  /*0030*/  LDC R4, c[0x0][0x398] ;  /* 0x0000e600ff047b82 */ /* 0x000e620000000800 */
[----:B------:R-:W-:Y:S01]  /*0040*/  BSSY.RECONVERGENT B0, `(.L_x_0) ;  /* 0x0000016000007945 */ /* 0x000fe20003800200 */
[----:B------:R-:W2:Y:S01]  /*0050*/  S2R R10, SR_TID.X ;  /* 0x00000000000a7919 */ /* 0x000ea20000002100 */
[----:B------:R-:W3:Y:S01]  /*0060*/  LDCU.64 UR6, c[0x0][0x358] ;  /* 0x00006b00ff0677ac */ /* 0x000ee20008000a00 */
[----:B------:R-:W-:-:S02]  /*0070*/  IMAD.MOV.U32 R8, RZ, RZ, RZ ;  /* 0x000000ffff087224 */ /* 0x000fc400078e00ff */
[----:B0-----:R-:W-:-:S04]  /*0080*/  IMAD R0, R2, UR4, RZ ;  /* 0x0000000402007c24 */ /* 0x001fc8000f8e02ff */
[----:B------:R-:W-:-:S05]  /*0090*/  IMAD.MOV R3, RZ, RZ, -R0 ;  /* 0x000000ffff037224 */ /* 0x000fca00078e0a00 */
[----:B-1----:R-:W-:-:S04]  /*00a0*/  VIADDMNMX.U32 R3, R3, R4, UR4, PT ;  /* 0x0000000403037e46 */ /* 0x002fc8000b800004 */
[----:B--2---:R-:W-:Y:S02]  /*00b0*/  ISETP.GE.U32.AND P0, PT, R10, R3, PT ;  /* 0x000000030a00720c */ /* 0x004fe40003f06070 */
[----:B------:R-:W-:-:S11]  /*00c0*/  MOV R3, UR4 ;  /* 0x0000000400037c02 */ /* 0x000fd60008000f00 */
[----:B---3--:R-:W-:Y:S05]  /*00d0*/  @P0 BRA `(.L_x_1) ;  /* 0x0000000000300947 */ /* 0x008fea0003800000 */
[----:B------:R-:W-:-:S05]  /*00e0*/  IMAD.IADD R9, R0, 0x1, R10 ;  /* 0x0000000100097824 */ /* 0x000fca00078e020a */
[----:B------:R-:W-:-:S13]  /*00f0*/  ISETP.GE.AND P0, PT, R9, R4, PT ;  /* 0x000000040900720c */ /* 0x000fda0003f06270 */
[----:B------:R-:W-:Y:S05]  /*0100*/  @P0 BRA `(.L_x_1) ;  /* 0x0000000000240947 */ /* 0x000fea0003800000 */
[----:B------:R-:W0:Y:S08]  /*0110*/  LDC.64 R6, c[0x0][0x388] ;  /* 0x0000e200ff067b82 */ /* 0x000e300000000a00 */
[----:B------:R-:W1:Y:S01]  /*0120*/  LDC.64 R4, c[0x0][0x380] ;  /* 0x0000e000ff047b82 */ /* 0x000e620000000a00 */
[----:B0-----:R-:W-:-:S06]  /*0130*/  IMAD.WIDE R6, R9, 0x2, R6 ;  /* 0x0000000209067825 */ /* 0x001fcc00078e0206 */
[----:B------:R-:W2:Y:S01]  /*0140*/  LDG.E.U16 R6, desc[UR6][R6.64] ;  /* 0x0000000606067981 */ /* 0x000ea2000c1e1500 */
[----:B-1----:R-:W-:-:S05]  /*0150*/  IMAD.WIDE R4, R9, 0x2, R4 ;  /* 0x0000000209047825 */ /* 0x002fca00078e0204 */
[----:B------:R-:W3:Y:S01]  /*0160*/  LDG.E.U16 R0, desc[UR6][R4.64] ;  /* 0x0000000604007981 */ /* 0x000ee2000c1e1500 */
[----:B--2---:R-:W-:Y:S02]  /*0170*/  HADD2.F32 R9, -RZ, R6.H0_H0 ;  /* 0x20000006ff097230 */ /* 0x004fe40000004100 */
[----:B---3--:R-:W-:-:S05]  /*0180*/  HADD2.F32 R0, -RZ, R0.H0_H0 ;  /* 0x20000000ff007230 */ /* 0x008fca0000004100 */
[----:B------:R-:W-:-:S07]  /*0190*/  FFMA R8, R0, R9, RZ ;  /* 0x0000000900087223 */ /* 0x000fce00000000ff */
.L_x_1:
[----:B------:R-:W-:Y:S05]  /*01a0*/  BSYNC.RECONVERGENT B0 ;  /* 0x0000000000007941 */ /* 0x000fea0003800200 */
.L_x_0:
[----:B------:R-:W0:Y:S01]  /*01b0*/  S2UR UR5, SR_CgaCtaId ;  /* 0x00000000000579c3 */ /* 0x000e220000008800 */
[----:B------:R-:W-:Y:S01]  /*01c0*/  UMOV UR4, 0x400 ;  /* 0x0000040000047882 */ /* 0x000fe20000000000 */
[----:B------:R-:W-:Y:S02]  /*01d0*/  ISETP.GE.U32.AND P1, PT, R3, 0x2, PT ;  /* 0x000000020300780c */ /* 0x000fe40003f26070 */
[----:B------:R-:W-:Y:S01]  /*01e0*/  ISETP.NE.AND P0, PT, R10, RZ, PT ;  /* 0x000000ff0a00720c */ /* 0x000fe20003f05270 */
[----:B0-----:R-:W-:-:S06]  /*01f0*/  ULEA UR4, UR5, UR4, 0x18 ;  /* 0x0000000405047291 */ /* 0x001fcc000f8ec0ff */
[----:B------:R-:W-:-:S05]  /*0200*/  LEA R5, R10, UR4, 0x2 ;  /* 0x000000040a057c11 */ /* 0x000fca000f8e10ff */
[----:B------:R0:W-:Y:S01]  /*0210*/  STS [R5], R8 ;  /* 0x0000000805007388 */ /* 0x0001e20000000800 */
[----:B------:R-:W-:Y:S06]  /*0220*/  BAR.SYNC.DEFER_BLOCKING 0x0 ;  /* 0x0000000000007b1d */ /* 0x000fec0000010000 */
[----:B------:R-:W-:Y:S05]  /*0230*/  @!P1 BRA `(.L_x_2) ;  /* 0x00000000002c9947 */ /* 0x000fea0003800000 */
.L_x_3:
[----:B------:R-:W-:-:S04]  /*0240*/  SHF.R.U32.HI R6, RZ, 0x1, R3 ;  /* 0x00000001ff067819 */ /* 0x000fc80000011603 */
[----:B------:R-:W-:-:S13]  /*0250*/  ISETP.GE.U32.AND P1, PT, R10, R6, PT ;  /* 0x000000060a00720c */ /* 0x000fda0003f26070 */
[----:B------:R-:W-:Y:S01]  /*0260*/  @!P1 LEA R0, R6, R5, 0x2 ;  /* 0x0000000506009211 */ /* 0x000fe200078e10ff */
[----:B------:R-:W-:Y:S05]  /*0270*/  @!P1 LDS R7, [R5] ;  /* 0x0000000005079984 */ /* 0x000fea0000000800 */
[----:B------:R-:W1:Y:S02]  /*0280*/  @!P1 LDS R0, [R0] ;  /* 0x0000000000009984 */ /* 0x000e640000000800 */
[----:B-1----:R-:W-:-:S05]  /*0290*/  @!P1 FADD R4, R0, R7 ;  /* 0x0000000700049221 */ /* 0x002fca0000000000 */
[----:B------:R1:W-:Y:S01]  /*02a0*/  @!P1 STS [R5], R4 ;  /* 0x0000000405009388 */ /* 0x0003e20000000800 */
[----:B------:R-:W-:Y:S01]  /*02b0*/  BAR.SYNC.DEFER_BLOCKING 0x0 ;  /* 0x0000000000007b1d */ /* 0x000fe20000010000 */
[----:B------:R-:W-:Y:S02]  /*02c0*/  ISETP.GT.U32.AND P1, PT, R3, 0x3, PT ;  /* 0x000000030300780c */ /* 0x000fe40003f24070 */
[----:B------:R-:W-:-:S11]  /*02d0*/  MOV R3, R6 ;  /* 0x0000000600037202 */ /* 0x000fd60000000f00 */
[----:B-1----:R-:W-:Y:S05]  /*02e0*/  @P1 BRA `(.L_x_3) ;  /* 0xfffffffc00d41947 */ /* 0x002fea000383ffff */
.L_x_2:
[----:B------:R-:W-:Y:S05]  /*02f0*/  @P0 EXIT ;  /* 0x000000000000094d */ /* 0x000fea0003800000 */
[----:B------:R-:W1:Y:S01]  /*0300*/  S2UR UR5, SR_CgaCtaId ;  /* 0x00000000000579c3 */ /* 0x000e620000008800 */
[----:B------:R-:W-:-:S07]  /*0310*/  UMOV UR4, 0x400 ;  /* 0x0000040000047882 */ /* 0x000fce0000000000 */
[----:B0-----:R-:W0:Y:S01]  /*0320*/  LDC.64 R4, c[0x0][0x390] ;  /* 0x0000e400ff047b82 */ /* 0x001e220000000a00 */
[----:B-1----:R-:W-:Y:S01]  /*0330*/  ULEA UR4, UR5, UR4, 0x18 ;  /* 0x0000000405047291 */ /* 0x002fe2000f8ec0ff */
[----:B0-----:R-:W-:-:S08]  /*0340*/  IMAD.WIDE.U32 R2, R2, 0x4, R4 ;  /* 0x0000000402027825 */ /* 0x001fd000078e0004 */
[----:B------:R-:W0:Y:S04]  /*0350*/  LDS R7, [UR4] ;  /* 0x00000004ff077984 */ /* 0x000e280008000800 */
[----:B0-----:R-:W-:Y:S01]  /*0360*/  STG.E desc[UR6][R2.64], R7 ;  /* 0x0000000702007986 */ /* 0x001fe2000c101906 */
[----:B------:R-:W-:Y:S05]  /*0370*/  EXIT ;  /* 0x000000000000794d */ /* 0x000fea0003800000 */
.L_x_4:
[----:B------:R-:W-:-:S00]  /*0380*/  BRA `(.L_x_4) ;  /* 0xfffffffc00fc7947 */ /* 0x000fc0000383ffff */
[----:B------:R-:W-:-:S00]  /*0390*/  NOP ;  /* 0x0000000000007918 */ /* 0x000fc00000000000 */
        /* <DEDUP_REMOVED lines=14> */
.L_x_5:


//--------------------- .nv.shared._Z18partial_dot_kernelPK6__halfS1_Pfi --------------------------
	.section	.nv.shared._Z18partial_dot_kernelPK6__halfS1_Pfi,"aw",@nobits
	.sectionflags	@""
	.align	16
	.zero		1024


//--------------------- .nv.shared.reserved.0     --------------------------
	.section	.nv.shared.reserved.0,"aw",@nobits
	.weak		__nv_reservedSMEM_offset_0_alias
	.size		__nv_reservedSMEM_offset_0_alias, 0, 64
	.other		__nv_reservedSMEM_offset_0_alias,@"STO_CUDA_RESERVED_SHARED STV_DEFAULT"
__nv_reservedSMEM_offset_0_alias:
	.zero		0
	.zero		64


//--------------------- .nv.constant0._Z18partial_dot_kernelPK6__halfS1_Pfi --------------------------
	.section	.nv.constant0._Z18partial_dot_kernelPK6__halfS1_Pfi,"a",@progbits
	.sectionflags	@""
	.align	4
.nv.constant0._Z18partial_dot_kernelPK6__halfS1_Pfi:
	.zero		924


//--------------------- SYMBOLS --------------------------

	.type		.nv.reservedSmem.offset0,@object
	.size		.nv.reservedSmem.offset0,0x4
	.type		.nv.reservedSmem.cap,@object
	.size		.nv.reservedSmem.cap,0x4
